//
// Generated by NVIDIA NVVM Compiler
//
// Compiler Build ID: CL-36424714
// Cuda compilation tools, release 13.0, V13.0.88
// Based on NVVM 20.0.0
//

.version 9.0
.target sm_100
.address_size 64

	// .globl	_Z21generateMandelbrotSetPiii

.visible .entry _Z21generateMandelbrotSetPiii(
	.param .u64 .ptr .align 1 _Z21generateMandelbrotSetPiii_param_0,
	.param .u32 _Z21generateMandelbrotSetPiii_param_1,
	.param .u32 _Z21generateMandelbrotSetPiii_param_2
)
{
	.reg .pred 	%p<10>;
	.reg .b32 	%r<27>;
	.reg .b32 	%f<63>;
	.reg .b64 	%rd<5>;
	.reg .b64 	%fd<10>;

	ld.param.u64 	%rd1, [_Z21generateMandelbrotSetPiii_param_0];
	ld.param.u32 	%r15, [_Z21generateMandelbrotSetPiii_param_1];
	ld.param.u32 	%r13, [_Z21generateMandelbrotSetPiii_param_2];
	mov.u32 	%r16, %ctaid.x;
	mov.u32 	%r17, %ntid.x;
	mov.u32 	%r18, %tid.x;
	mad.lo.s32 	%r1, %r16, %r17, %r18;
	mov.u32 	%r19, %ctaid.y;
	mov.u32 	%r20, %ntid.y;
	mov.u32 	%r21, %tid.y;
	mad.lo.s32 	%r2, %r19, %r20, %r21;
	cvt.rn.f64.s32 	%fd1, %r1;
	mul.f64 	%fd2, %fd1, 0d4008000000000000;
	cvt.rn.f64.s32 	%fd3, %r13;
	div.rn.f64 	%fd4, %fd2, %fd3;
	add.f64 	%fd5, %fd4, 0dC000000000000000;
	cvt.rn.f32.f64 	%f1, %fd5;
	shl.b32 	%r22, %r2, 2;
	cvt.rn.f64.u32 	%fd6, %r22;
	cvt.rn.f64.s32 	%fd7, %r15;
	div.rn.f64 	%fd8, %fd6, %fd7;
	add.f64 	%fd9, %fd8, 0dC000000000000000;
	cvt.rn.f32.f64 	%f2, %fd9;
	mov.b32 	%r3, 0;
	mov.f32 	%f61, %f2;
	mov.f32 	%f62, %f1;
$L__BB0_1:
	mul.f32 	%f5, %f62, %f62;
	mul.f32 	%f6, %f61, %f61;
	add.f32 	%f37, %f5, %f6;
	setp.gt.f32 	%p1, %f37, 0f40800000;
	mov.u32 	%r26, %r3;
	@%p1 bra 	$L__BB0_17;
	add.f32 	%f38, %f62, %f62;
	fma.rn.f32 	%f7, %f38, %f61, %f2;
	sub.f32 	%f39, %f5, %f6;
	add.f32 	%f8, %f39, %f1;
	mul.f32 	%f9, %f8, %f8;
	mul.f32 	%f10, %f7, %f7;
	add.f32 	%f40, %f9, %f10;
	setp.gt.f32 	%p2, %f40, 0f40800000;
	@%p2 bra 	$L__BB0_16;
	add.f32 	%f41, %f8, %f8;
	fma.rn.f32 	%f11, %f41, %f7, %f2;
	sub.f32 	%f42, %f9, %f10;
	add.f32 	%f12, %f42, %f1;
	mul.f32 	%f13, %f12, %f12;
	mul.f32 	%f14, %f11, %f11;
	add.f32 	%f43, %f13, %f14;
	setp.gt.f32 	%p3, %f43, 0f40800000;
	@%p3 bra 	$L__BB0_15;
	add.f32 	%f44, %f12, %f12;
	fma.rn.f32 	%f15, %f44, %f11, %f2;
	sub.f32 	%f45, %f13, %f14;
	add.f32 	%f16, %f45, %f1;
	mul.f32 	%f17, %f16, %f16;
	mul.f32 	%f18, %f15, %f15;
	add.f32 	%f46, %f17, %f18;
	setp.gt.f32 	%p4, %f46, 0f40800000;
	@%p4 bra 	$L__BB0_14;
	add.f32 	%f47, %f16, %f16;
	fma.rn.f32 	%f19, %f47, %f15, %f2;
	sub.f32 	%f48, %f17, %f18;
	add.f32 	%f20, %f48, %f1;
	mul.f32 	%f21, %f20, %f20;
	mul.f32 	%f22, %f19, %f19;
	add.f32 	%f49, %f21, %f22;
	setp.gt.f32 	%p5, %f49, 0f40800000;
	@%p5 bra 	$L__BB0_13;
	add.f32 	%f50, %f20, %f20;
	fma.rn.f32 	%f23, %f50, %f19, %f2;
	sub.f32 	%f51, %f21, %f22;
	add.f32 	%f24, %f51, %f1;
	mul.f32 	%f25, %f24, %f24;
	mul.f32 	%f26, %f23, %f23;
	add.f32 	%f52, %f25, %f26;
	setp.gt.f32 	%p6, %f52, 0f40800000;
	@%p6 bra 	$L__BB0_12;
	add.f32 	%f53, %f24, %f24;
	fma.rn.f32 	%f27, %f53, %f23, %f2;
	sub.f32 	%f54, %f25, %f26;
	add.f32 	%f28, %f54, %f1;
	mul.f32 	%f29, %f28, %f28;
	mul.f32 	%f30, %f27, %f27;
	add.f32 	%f55, %f29, %f30;
	setp.gt.f32 	%p7, %f55, 0f40800000;
	@%p7 bra 	$L__BB0_11;
	add.f32 	%f56, %f28, %f28;
	fma.rn.f32 	%f31, %f56, %f27, %f2;
	sub.f32 	%f57, %f29, %f30;
	add.f32 	%f32, %f57, %f1;
	mul.f32 	%f33, %f32, %f32;
	mul.f32 	%f34, %f31, %f31;
	add.f32 	%f58, %f33, %f34;
	setp.gt.f32 	%p8, %f58, 0f40800000;
	@%p8 bra 	$L__BB0_10;
	add.f32 	%f59, %f32, %f32;
	fma.rn.f32 	%f61, %f59, %f31, %f2;
	sub.f32 	%f60, %f33, %f34;
	add.f32 	%f62, %f60, %f1;
	add.s32 	%r3, %r3, 8;
	setp.eq.s32 	%p9, %r3, 1000;
	mov.b32 	%r26, 1000;
	@%p9 bra 	$L__BB0_17;
	bra.uni 	$L__BB0_1;
$L__BB0_10:
	add.s32 	%r26, %r3, 7;
	bra.uni 	$L__BB0_17;
$L__BB0_11:
	add.s32 	%r26, %r3, 6;
	bra.uni 	$L__BB0_17;
$L__BB0_12:
	add.s32 	%r26, %r3, 5;
	bra.uni 	$L__BB0_17;
$L__BB0_13:
	add.s32 	%r26, %r3, 4;
	bra.uni 	$L__BB0_17;
$L__BB0_14:
	add.s32 	%r26, %r3, 3;
	bra.uni 	$L__BB0_17;
$L__BB0_15:
	add.s32 	%r26, %r3, 2;
	bra.uni 	$L__BB0_17;
$L__BB0_16:
	add.s32 	%r26, %r3, 1;
$L__BB0_17:
	cvta.to.global.u64 	%rd2, %rd1;
	mad.lo.s32 	%r24, %r13, %r2, %r1;
	mul.wide.s32 	%rd3, %r24, 4;
	add.s64 	%rd4, %rd2, %rd3;
	st.global.u32 	[%rd4], %r26;
	ret;

}


// ===== COMPILED SASS (sm_100) =====

	.target	sm_100

	.elftype	@"ET_EXEC"


//--------------------- .note.nv.tkinfo           --------------------------
	.section	.note.nv.tkinfo,"",@"SHT_NOTE"
	.sectionflags	@"SHF_NOTE_NV_TKINFO"
	.tkinfo
        /*0018*/ 	.word	0x00000002
        /*0030*/ 	.string	""
        /*0030*/ 	.string	"ptxas"
        /*0030*/ 	.string	"Cuda compilation tools, release 13.0, V13.0.88"
        /*0030*/ 	.string	"Build cuda_13.0.r13.0/compiler.36424714_0"
        /*0030*/ 	.string	"-arch sm_100 -m 64 "



//--------------------- .note.nv.cuinfo           --------------------------
	.section	.note.nv.cuinfo,"",@"SHT_NOTE"
	.sectionflags	@"SHF_NOTE_NV_CUINFO"
        /*0018*/ 	.short	0x0002
        /*001a*/ 	.short	0x0064
        /*001c*/ 	.short	0x0082
	.zero		2


//--------------------- .nv.info                  --------------------------
	.section	.nv.info,"",@"SHT_CUDA_INFO"
	.align	4


	//----- nvinfo : EIATTR_REGCOUNT
	.align		4
        /*0000*/ 	.byte	0x04, 0x2f
        /*0002*/ 	.short	(.L_1 - .L_0)
	.align		4
.L_0:
        /*0004*/ 	.word	index@(_Z21generateMandelbrotSetPiii)
        /*0008*/ 	.word	0x0000001b


	//----- nvinfo : EIATTR_FRAME_SIZE
	.align		4
.L_1:
        /*000c*/ 	.byte	0x04, 0x11
        /*000e*/ 	.short	(.L_3 - .L_2)
	.align		4
.L_2:
        /*0010*/ 	.word	index@($__internal_0_$__cuda_sm20_div_rn_f64_full)
        /*0014*/ 	.word	0x00000000


	//----- nvinfo : EIATTR_FRAME_SIZE
	.align		4
.L_3:
        /*0018*/ 	.byte	0x04, 0x11
        /*001a*/ 	.short	(.L_5 - .L_4)
	.align		4
.L_4:
        /*001c*/ 	.word	index@(_Z21generateMandelbrotSetPiii)
        /*0020*/ 	.word	0x00000000


	//----- nvinfo : EIATTR_MIN_STACK_SIZE
	.align		4
.L_5:
        /*0024*/ 	.byte	0x04, 0x12
        /*0026*/ 	.short	(.L_7 - .L_6)
	.align		4
.L_6:
        /*0028*/ 	.word	index@(_Z21generateMandelbrotSetPiii)
        /*002c*/ 	.word	0x00000000
.L_7:


//--------------------- .nv.compat                --------------------------
	.section	.nv.compat,"",@"SHT_CUDA_COMPAT_INFO"
	.align	4
        /*0000*/ 	.byte	0x02, 0x09, 0x00, 0x00, 0x02, 0x02, 0x01, 0x00, 0x02, 0x05, 0x05, 0x00, 0x03, 0x07, 0x01, 0x01
        /*0010*/ 	.byte	0x02, 0x03, 0x00, 0x00, 0x02, 0x06, 0x01, 0x00, 0x04, 0x0b, 0x08, 0x00, 0x01, 0x00, 0x00, 0x00
        /*0020*/ 	.byte	0x00, 0x00, 0x00, 0x00


//--------------------- .nv.info._Z21generateMandelbrotSetPiii --------------------------
	.section	.nv.info._Z21generateMandelbrotSetPiii,"",@"SHT_CUDA_INFO"
	.sectionflags	@""
	.align	4


	//----- nvinfo : EIATTR_CUDA_API_VERSION
	.align		4
        /*0000*/ 	.byte	0x04, 0x37
        /*0002*/ 	.short	(.L_9 - .L_8)
.L_8:
        /*0004*/ 	.word	0x00000082


	//----- nvinfo : EIATTR_KPARAM_INFO
	.align		4
.L_9:
        /*0008*/ 	.byte	0x04, 0x17
        /*000a*/ 	.short	(.L_11 - .L_10)
.L_10:
        /*000c*/ 	.word	0x00000000
        /*0010*/ 	.short	0x0002
        /*0012*/ 	.short	0x000c
        /*0014*/ 	.byte	0x00, 0xf0, 0x11, 0x00


	//----- nvinfo : EIATTR_KPARAM_INFO
	.align		4
.L_11:
        /*0018*/ 	.byte	0x04, 0x17
        /*001a*/ 	.short	(.L_13 - .L_12)
.L_12:
        /*001c*/ 	.word	0x00000000
        /*0020*/ 	.short	0x0001
        /*0022*/ 	.short	0x0008
        /*0024*/ 	.byte	0x00, 0xf0, 0x11, 0x00


	//----- nvinfo : EIATTR_KPARAM_INFO
	.align		4
.L_13:
        /*0028*/ 	.byte	0x04, 0x17
        /*002a*/ 	.short	(.L_15 - .L_14)
.L_14:
        /*002c*/ 	.word	0x00000000
        /*0030*/ 	.short	0x0000
        /*0032*/ 	.short	0x0000
        /*0034*/ 	.byte	0x00, 0xf5, 0x21, 0x00


	//----- nvinfo : EIATTR_SPARSE_MMA_MASK
	.align		4
.L_15:
        /*0038*/ 	.byte	0x03, 0x50
        /*003a*/ 	.short	0x0000


	//----- nvinfo : EIATTR_MAXREG_COUNT
	.align		4
        /*003c*/ 	.byte	0x03, 0x1b
        /*003e*/ 	.short	0x00ff


	//----- nvinfo : EIATTR_MERCURY_ISA_VERSION
	.align		4
        /*0040*/ 	.byte	0x03, 0x5f
        /*0042*/ 	.short	0x0101


	//----- nvinfo : EIATTR_VRC_CTA_INIT_COUNT
	.align		4
        /*0044*/ 	.byte	0x02, 0x4a
	.zero		1
	.zero		1


	//----- nvinfo : EIATTR_EXIT_INSTR_OFFSETS
	.align		4
        /*0048*/ 	.byte	0x04, 0x1c
        /*004a*/ 	.short	(.L_17 - .L_16)


	//   ....[0]....
.L_16:
        /*004c*/ 	.word	0x00000ae0


	//----- nvinfo : EIATTR_CRS_STACK_SIZE
	.align		4
.L_17:
        /*0050*/ 	.byte	0x04, 0x1e
        /*0052*/ 	.short	(.L_19 - .L_18)
.L_18:
        /*0054*/ 	.word	0x00000000


	//----- nvinfo : EIATTR_CBANK_PARAM_SIZE
	.align		4
.L_19:
        /*0058*/ 	.byte	0x03, 0x19
        /*005a*/ 	.short	0x0010


	//----- nvinfo : EIATTR_PARAM_CBANK
	.align		4
        /*005c*/ 	.byte	0x04, 0x0a
        /*005e*/ 	.short	(.L_21 - .L_20)
	.align		4
.L_20:
        /*0060*/ 	.word	index@(.nv.constant0._Z21generateMandelbrotSetPiii)
        /*0064*/ 	.short	0x0380
        /*0066*/ 	.short	0x0010


	//----- nvinfo : EIATTR_SW_WAR
	.align		4
.L_21:
        /*0068*/ 	.byte	0x04, 0x36
        /*006a*/ 	.short	(.L_23 - .L_22)
.L_22:
        /*006c*/ 	.word	0x00000008
.L_23:


//--------------------- .nv.callgraph             --------------------------
	.section	.nv.callgraph,"",@"SHT_CUDA_CALLGRAPH"
	.align	4
	.sectionentsize	8
	.align		4
        /*0000*/ 	.word	0x00000000
	.align		4
        /*0004*/ 	.word	0xffffffff
	.align		4
        /*0008*/ 	.word	0x00000000
	.align		4
        /*000c*/ 	.word	0xfffffffe
	.align		4
        /*0010*/ 	.word	0x00000000
	.align		4
        /*0014*/ 	.word	0xfffffffd
	.align		4
        /*0018*/ 	.word	0x00000000
	.align		4
        /*001c*/ 	.word	0xfffffffc


//--------------------- .text._Z21generateMandelbrotSetPiii --------------------------
	.section	.text._Z21generateMandelbrotSetPiii,"ax",@progbits
	.align	128
        .global         _Z21generateMandelbrotSetPiii
        .type           _Z21generateMandelbrotSetPiii,@function
        .size           _Z21generateMandelbrotSetPiii,(.L_x_20 - _Z21generateMandelbrotSetPiii)
        .other          _Z21generateMandelbrotSetPiii,@"STO_CUDA_ENTRY STV_DEFAULT"
_Z21generateMandelbrotSetPiii:
.text._Z21generateMandelbrotSetPiii:
[----:B------:R-:W-:Y:S01]  /*0000*/  LDC R1, c[0x0][0x37c] ;  /* 0x0000df00ff017b82 */ /* 0x000fe20000000800 */
[----:B------:R-:W0:Y:S01]  /*0010*/  LDCU UR4, c[0x0][0x38c] ;  /* 0x00007180ff0477ac */ /* 0x000e220008000800 */
[----:B------:R-:W1:Y:S06]  /*0020*/  S2R R11, SR_TID.X ;  /* 0x00000000000b7919 */ /* 0x000e6c0000002100 */
[----:B------:R-:W1:Y:S01]  /*0030*/  LDC R0, c[0x0][0x360] ;  /* 0x0000d800ff007b82 */ /* 0x000e620000000800 */
[----:B------:R-:W-:Y:S01]  /*0040*/  HFMA2 R6, -RZ, RZ, 0, 5.9604644775390625e-08 ;  /* 0x00000001ff067431 */ /* 0x000fe200000001ff */
[----:B------:R-:W-:Y:S01]  /*0050*/  BSSY.RECONVERGENT B0, `(.L_x_0) ;  /* 0x000001d000007945 */ /* 0x000fe20003800200 */
[----:B------:R-:W2:Y:S05]  /*0060*/  S2R R13, SR_TID.Y ;  /* 0x00000000000d7919 */ /* 0x000eaa0000002200 */
[----:B------:R-:W2:Y:S01]  /*0070*/  LDC R12, c[0x0][0x364] ;  /* 0x0000d900ff0c7b82 */ /* 0x000ea20000000800 */
[----:B0-----:R-:W0:Y:S07]  /*0080*/  I2F.F64 R4, UR4 ;  /* 0x0000000400047d12 */ /* 0x001e2e0008201c00 */
[----:B------:R-:W1:Y:S01]  /*0090*/  S2UR UR4, SR_CTAID.X ;  /* 0x00000000000479c3 */ /* 0x000e620000002500 */
[----:B0-----:R-:W0:Y:S01]  /*00a0*/  MUFU.RCP64H R7, R5 ;  /* 0x0000000500077308 */ /* 0x001e220000001800 */
[----:B-1----:R-:W-:-:S06]  /*00b0*/  IMAD R0, R0, UR4, R11 ;  /* 0x0000000400007c24 */ /* 0x002fcc000f8e020b */
[----:B------:R-:W2:Y:S01]  /*00c0*/  S2UR UR4, SR_CTAID.Y ;  /* 0x00000000000479c3 */ /* 0x000ea20000002600 */
[----:B0-----:R-:W-:-:S08]  /*00d0*/  DFMA R2, -R4, R6, 1 ;  /* 0x3ff000000402742b */ /* 0x001fd00000000106 */
[----:B------:R-:W-:Y:S02]  /*00e0*/  DFMA R8, R2, R2, R2 ;  /* 0x000000020208722b */ /* 0x000fe40000000002 */
[----:B------:R-:W0:Y:S06]  /*00f0*/  I2F.F64 R2, R0 ;  /* 0x0000000000027312 */ /* 0x000e2c0000201c00 */
[----:B------:R-:W-:-:S08]  /*0100*/  DFMA R6, R6, R8, R6 ;  /* 0x000000080606722b */ /* 0x000fd00000000006 */
[----:B------:R-:W-:Y:S02]  /*0110*/  DFMA R10, -R4, R6, 1 ;  /* 0x3ff00000040a742b */ /* 0x000fe40000000106 */
[----:B0-----:R-:W-:-:S06]  /*0120*/  DMUL R8, R2, 3 ;  /* 0x4008000002087828 */ /* 0x001fcc0000000000 */
[----:B------:R-:W-:-:S04]  /*0130*/  DFMA R10, R6, R10, R6 ;  /* 0x0000000a060a722b */ /* 0x000fc80000000006 */
[----:B------:R-:W-:-:S04]  /*0140*/  FSETP.GEU.AND P1, PT, |R9|, 6.5827683646048100446e-37, PT ;  /* 0x036000000900780b */ /* 0x000fc80003f2e200 */
[----:B------:R-:W-:-:S08]  /*0150*/  DMUL R2, R8, R10 ;  /* 0x0000000a08027228 */ /* 0x000fd00000000000 */
[----:B------:R-:W-:-:S08]  /*0160*/  DFMA R6, -R4, R2, R8 ;  /* 0x000000020406722b */ /* 0x000fd00000000108 */
[----:B------:R-:W-:Y:S01]  /*0170*/  DFMA R2, R10, R6, R2 ;  /* 0x000000060a02722b */ /* 0x000fe20000000002 */
[----:B--2---:R-:W-:-:S09]  /*0180*/  IMAD R7, R12, UR4, R13 ;  /* 0x000000040c077c24 */ /* 0x004fd2000f8e020d */
[----:B------:R-:W-:-:S05]  /*0190*/  FFMA R6, RZ, R5, R3 ;  /* 0x00000005ff067223 */ /* 0x000fca0000000003 */
[----:B------:R-:W-:-:S13]  /*01a0*/  FSETP.GT.AND P0, PT, |R6|, 1.469367938527859385e-39, PT ;  /* 0x001000000600780b */ /* 0x000fda0003f04200 */
[----:B------:R-:W-:Y:S05]  /*01b0*/  @P0 BRA P1, `(.L_x_1) ;  /* 0x0000000000180947 */ /* 0x000fea0000800000 */
[----:B------:R-:W-:Y:S01]  /*01c0*/  IMAD.MOV.U32 R10, RZ, RZ, R8 ;  /* 0x000000ffff0a7224 */ /* 0x000fe200078e0008 */
[----:B------:R-:W-:Y:S01]  /*01d0*/  MOV R11, R9 ;  /* 0x00000009000b7202 */ /* 0x000fe20000000f00 */
[----:B------:R-:W-:Y:S01]  /*01e0*/  IMAD.MOV.U32 R8, RZ, RZ, R4 ;  /* 0x000000ffff087224 */ /* 0x000fe200078e0004 */
[----:B------:R-:W-:Y:S02]  /*01f0*/  MOV R9, R5 ;  /* 0x0000000500097202 */ /* 0x000fe40000000f00 */
[----:B------:R-:W-:-:S07]  /*0200*/  MOV R12, 0x220 ;  /* 0x00000220000c7802 */ /* 0x000fce0000000f00 */
[----:B------:R-:W-:Y:S05]  /*0210*/  CALL.REL.NOINC `($__internal_0_$__cuda_sm20_div_rn_f64_full) ;  /* 0x0000000800347944 */ /* 0x000fea0003c00000 */
.L_x_1:
[----:B------:R-:W-:Y:S05]  /*0220*/  BSYNC.RECONVERGENT B0 ;  /* 0x0000000000007941 */ /* 0x000fea0003800200 */
.L_x_0:
[----:B------:R-:W0:Y:S01]  /*0230*/  LDCU UR4, c[0x0][0x388] ;  /* 0x00007100ff0477ac */ /* 0x000e220008000800 */
[----:B------:R-:W-:Y:S01]  /*0240*/  IMAD.MOV.U32 R4, RZ, RZ, 0x1 ;  /* 0x00000001ff047424 */ /* 0x000fe200078e00ff */
[----:B------:R-:W-:Y:S01]  /*0250*/  DADD R2, R2, -2 ;  /* 0xc000000002027429 */ /* 0x000fe20000000000 */
[----:B------:R-:W-:Y:S05]  /*0260*/  BSSY.RECONVERGENT B0, `(.L_x_2) ;  /* 0x0000016000007945 */ /* 0x000fea0003800200 */
[----:B------:R-:W-:Y:S08]  /*0270*/  F2F.F32.F64 R6, R2 ;  /* 0x0000000200067310 */ /* 0x000ff00000301000 */
[----:B0-----:R-:W0:Y:S08]  /*0280*/  I2F.F64 R8, UR4 ;  /* 0x0000000400087d12 */ /* 0x001e300008201c00 */
[----:B0-----:R-:W0:Y:S02]  /*0290*/  MUFU.RCP64H R5, R9 ;  /* 0x0000000900057308 */ /* 0x001e240000001800 */
[----:B0-----:R-:W-:-:S08]  /*02a0*/  DFMA R10, -R8, R4, 1 ;  /* 0x3ff00000080a742b */ /* 0x001fd00000000104 */
[----:B------:R-:W-:-:S08]  /*02b0*/  DFMA R10, R10, R10, R10 ;  /* 0x0000000a0a0a722b */ /* 0x000fd0000000000a */
[----:B------:R-:W-:Y:S01]  /*02c0*/  DFMA R4, R4, R10, R4 ;  /* 0x0000000a0404722b */ /* 0x000fe20000000004 */
[----:B------:R-:W-:-:S07]  /*02d0*/  SHF.L.U32 R10, R7, 0x2, RZ ;  /* 0x00000002070a7819 */ /* 0x000fce00000006ff */
[----:B------:R-:W-:Y:S01]  /*02e0*/  DFMA R12, -R8, R4, 1 ;  /* 0x3ff00000080c742b */ /* 0x000fe20000000104 */
[----:B------:R-:W0:Y:S07]  /*02f0*/  I2F.F64.U32 R10, R10 ;  /* 0x0000000a000a7312 */ /* 0x000e2e0000201800 */
[----:B------:R-:W-:-:S08]  /*0300*/  DFMA R4, R4, R12, R4 ;  /* 0x0000000c0404722b */ /* 0x000fd00000000004 */
[----:B0-----:R-:W-:Y:S01]  /*0310*/  DMUL R12, R10, R4 ;  /* 0x000000040a0c7228 */ /* 0x001fe20000000000 */
[----:B------:R-:W-:-:S07]  /*0320*/  FSETP.GEU.AND P1, PT, |R11|, 6.5827683646048100446e-37, PT ;  /* 0x036000000b00780b */ /* 0x000fce0003f2e200 */
[----:B------:R-:W-:-:S08]  /*0330*/  DFMA R14, -R8, R12, R10 ;  /* 0x0000000c080e722b */ /* 0x000fd0000000010a */
[----:B------:R-:W-:-:S10]  /*0340*/  DFMA R4, R4, R14, R12 ;  /* 0x0000000e0404722b */ /* 0x000fd4000000000c */
[----:B------:R-:W-:-:S05]  /*0350*/  FFMA R12, RZ, R9, R5 ;  /* 0x00000009ff0c7223 */ /* 0x000fca0000000005 */
[----:B------:R-:W-:-:S13]  /*0360*/  FSETP.GT.AND P0, PT, |R12|, 1.469367938527859385e-39, PT ;  /* 0x001000000c00780b */ /* 0x000fda0003f04200 */
[----:B------:R-:W-:Y:S05]  /*0370*/  @P0 BRA P1, `(.L_x_3) ;  /* 0x0000000000100947 */ /* 0x000fea0000800000 */
[----:B------:R-:W-:-:S07]  /*0380*/  MOV R12, 0x3a0 ;  /* 0x000003a0000c7802 */ /* 0x000fce0000000f00 */
[----:B------:R-:W-:Y:S05]  /*0390*/  CALL.REL.NOINC `($__internal_0_$__cuda_sm20_div_rn_f64_full) ;  /* 0x0000000400d47944 */ /* 0x000fea0003c00000 */
[----:B------:R-:W-:Y:S01]  /*03a0*/  IMAD.MOV.U32 R4, RZ, RZ, R2 ;  /* 0x000000ffff047224 */ /* 0x000fe200078e0002 */
[----:B------:R-:W-:-:S07]  /*03b0*/  MOV R5, R3 ;  /* 0x0000000300057202 */ /* 0x000fce0000000f00 */
.L_x_3:
[----:B------:R-:W-:Y:S05]  /*03c0*/  BSYNC.RECONVERGENT B0 ;  /* 0x0000000000007941 */ /* 0x000fea0003800200 */
.L_x_2:
[----:B------:R-:W-:Y:S01]  /*03d0*/  DADD R2, R4, -2 ;  /* 0xc000000004027429 */ /* 0x000fe20000000000 */
[----:B------:R-:W0:Y:S01]  /*03e0*/  LDCU.64 UR4, c[0x0][0x358] ;  /* 0x00006b00ff0477ac */ /* 0x000e220008000a00 */
[----:B------:R-:W-:Y:S01]  /*03f0*/  FMUL R4, R6, R6 ;  /* 0x0000000606047220 */ /* 0x000fe20000400000 */
[----:B------:R-:W-:Y:S01]  /*0400*/  BSSY.RECONVERGENT B0, `(.L_x_4) ;  /* 0x0000068000007945 */ /* 0x000fe20003800200 */
[----:B------:R-:W-:-:S06]  /*0410*/  IMAD.MOV.U32 R9, RZ, RZ, RZ ;  /* 0x000000ffff097224 */ /* 0x000fcc00078e00ff */
[----:B------:R-:W1:Y:S02]  /*0420*/  F2F.F32.F64 R2, R2 ;  /* 0x0000000200027310 */ /* 0x000e640000301000 */
[----:B-1----:R-:W-:-:S04]  /*0430*/  FMUL R5, R2, R2 ;  /* 0x0000000202057220 */ /* 0x002fc80000400000 */
[----:B------:R-:W-:-:S05]  /*0440*/  FADD R8, R4, R5 ;  /* 0x0000000504087221 */ /* 0x000fca0000000000 */
[----:B------:R-:W-:-:S13]  /*0450*/  FSETP.GT.AND P0, PT, R8, 4, PT ;  /* 0x408000000800780b */ /* 0x000fda0003f04000 */
[----:B0-----:R-:W-:Y:S05]  /*0460*/  @P0 BRA `(.L_x_5) ;  /* 0x0000000400840947 */ /* 0x001fea0003800000 */
[----:B------:R-:W-:Y:S01]  /*0470*/  MOV R8, R4 ;  /* 0x0000000400087202 */ /* 0x000fe20000000f00 */
[----:B------:R-:W-:Y:S01]  /*0480*/  IMAD.MOV.U32 R9, RZ, RZ, R5 ;  /* 0x000000ffff097224 */ /* 0x000fe200078e0005 */
[----:B------:R-:W-:Y:S01]  /*0490*/  MOV R3, RZ ;  /* 0x000000ff00037202 */ /* 0x000fe20000000f00 */
[----:B------:R-:W-:Y:S01]  /*04a0*/  IMAD.MOV.U32 R5, RZ, RZ, R2 ;  /* 0x000000ffff057224 */ /* 0x000fe200078e0002 */
[----:B------:R-:W-:-:S07]  /*04b0*/  MOV R4, R6 ;  /* 0x0000000600047202 */ /* 0x000fce0000000f00 */
.L_x_13:
[----:B------:R-:W-:Y:S01]  /*04c0*/  FADD R11, -R9, R8 ;  /* 0x00000008090b7221 */ /* 0x000fe20000000100 */
[----:B------:R-:W-:-:S03]  /*04d0*/  FADD R9, R4, R4 ;  /* 0x0000000404097221 */ /* 0x000fc60000000000 */
[----:B------:R-:W-:Y:S01]  /*04e0*/  FADD R4, R6, R11 ;  /* 0x0000000b06047221 */ /* 0x000fe20000000000 */
[----:B------:R-:W-:-:S03]  /*04f0*/  FFMA R11, R9, R5, R2 ;  /* 0x00000005090b7223 */ /* 0x000fc60000000002 */
[----:B------:R-:W-:Y:S01]  /*0500*/  FMUL R9, R4, R4 ;  /* 0x0000000404097220 */ /* 0x000fe20000400000 */
[----:B------:R-:W-:-:S04]  /*0510*/  FMUL R8, R11, R11 ;  /* 0x0000000b0b087220 */ /* 0x000fc80000400000 */
[----:B------:R-:W-:-:S05]  /*0520*/  FADD R5, R9, R8 ;  /* 0x0000000809057221 */ /* 0x000fca0000000000 */
[----:B------:R-:W-:-:S13]  /*0530*/  FSETP.GT.AND P0, PT, R5, 4, PT ;  /* 0x408000000500780b */ /* 0x000fda0003f04000 */
[----:B------:R-:W-:Y:S05]  /*0540*/  @P0 BRA `(.L_x_6) ;  /* 0x0000000400480947 */ /* 0x000fea0003800000 */
[----:B------:R-:W-:Y:S01]  /*0550*/  FADD R9, R9, -R8 ;  /* 0x8000000809097221 */ /* 0x000fe20000000000 */
        /* <DEDUP_REMOVED lines=53> */
[----:B------:R-:W-:Y:S02]  /*08b0*/  VIADD R10, R3, 0x8 ;  /* 0x00000008030a7836 */ /* 0x000fe40000000000 */
[----:B------:R-:W-:Y:S01]  /*08c0*/  FADD R3, R9, R9 ;  /* 0x0000000909037221 */ /* 0x000fe20000000000 */
[----:B------:R-:W-:Y:S01]  /*08d0*/  FADD R11, R11, -R4 ;  /* 0x800000040b0b7221 */ /* 0x000fe20000000000 */
[----:B------:R-:W-:Y:S02]  /*08e0*/  MOV R9, 0x3e8 ;  /* 0x000003e800097802 */ /* 0x000fe40000000f00 */
[----:B------:R-:W-:Y:S01]  /*08f0*/  ISETP.NE.AND P0, PT, R10, 0x3e8, PT ;  /* 0x000003e80a00780c */ /* 0x000fe20003f05270 */
[----:B------:R-:W-:-:S12]  /*0900*/  FFMA R5, R5, R3, R2 ;  /* 0x0000000305057223 */ /* 0x000fd80000000002 */
[----:B------:R-:W-:Y:S05]  /*0910*/  @!P0 BRA `(.L_x_5) ;  /* 0x0000000000588947 */ /* 0x000fea0003800000 */
[----:B------:R-:W-:Y:S01]  /*0920*/  FADD R4, R6, R11 ;  /* 0x0000000b06047221 */ /* 0x000fe20000000000 */
[----:B------:R-:W-:-:S03]  /*0930*/  FMUL R9, R5, R5 ;  /* 0x0000000505097220 */ /* 0x000fc60000400000 */
[----:B------:R-:W-:-:S04]  /*0940*/  FMUL R8, R4, R4 ;  /* 0x0000000404087220 */ /* 0x000fc80000400000 */
[----:B------:R-:W-:-:S05]  /*0950*/  FADD R3, R8, R9 ;  /* 0x0000000908037221 */ /* 0x000fca0000000000 */
[----:B------:R-:W-:Y:S01]  /*0960*/  FSETP.GT.AND P0, PT, R3, 4, PT ;  /* 0x408000000300780b */ /* 0x000fe20003f04000 */
[----:B------:R-:W-:-:S12]  /*0970*/  IMAD.MOV.U32 R3, RZ, RZ, R10 ;  /* 0x000000ffff037224 */ /* 0x000fd800078e000a */
[----:B------:R-:W-:Y:S05]  /*0980*/  @!P0 BRA `(.L_x_13) ;  /* 0xfffffff800cc8947 */ /* 0x000fea000383ffff */
[----:B------:R-:W-:Y:S01]  /*0990*/  MOV R9, R3 ;  /* 0x0000000300097202 */ /* 0x000fe20000000f00 */
[----:B------:R-:W-:Y:S06]  /*09a0*/  BRA `(.L_x_5) ;  /* 0x0000000000347947 */ /* 0x000fec0003800000 */
.L_x_12:
[----:B------:R-:W-:Y:S01]  /*09b0*/  VIADD R9, R3, 0x7 ;  /* 0x0000000703097836 */ /* 0x000fe20000000000 */
[----:B------:R-:W-:Y:S06]  /*09c0*/  BRA `(.L_x_5) ;  /* 0x00000000002c7947 */ /* 0x000fec0003800000 */
.L_x_11:
[----:B------:R-:W-:Y:S01]  /*09d0*/  IADD3 R9, PT, PT, R3, 0x6, RZ ;  /* 0x0000000603097810 */ /* 0x000fe20007ffe0ff */
[----:B------:R-:W-:Y:S06]  /*09e0*/  BRA `(.L_x_5) ;  /* 0x0000000000247947 */ /* 0x000fec0003800000 */
.L_x_10:
[----:B------:R-:W-:Y:S01]  /*09f0*/  VIADD R9, R3, 0x5 ;  /* 0x0000000503097836 */ /* 0x000fe20000000000 */
[----:B------:R-:W-:Y:S06]  /*0a00*/  BRA `(.L_x_5) ;  /* 0x00000000001c7947 */ /* 0x000fec0003800000 */
.L_x_9:
[----:B------:R-:W-:Y:S01]  /*0a10*/  IADD3 R9, PT, PT, R3, 0x4, RZ ;  /* 0x0000000403097810 */ /* 0x000fe20007ffe0ff */
[----:B------:R-:W-:Y:S06]  /*0a20*/  BRA `(.L_x_5) ;  /* 0x0000000000147947 */ /* 0x000fec0003800000 */
.L_x_8:
[----:B------:R-:W-:Y:S01]  /*0a30*/  IADD3 R9, PT, PT, R3, 0x3, RZ ;  /* 0x0000000303097810 */ /* 0x000fe20007ffe0ff */
[----:B------:R-:W-:Y:S06]  /*0a40*/  BRA `(.L_x_5) ;  /* 0x00000000000c7947 */ /* 0x000fec0003800000 */
.L_x_7:
[----:B------:R-:W-:Y:S01]  /*0a50*/  VIADD R9, R3, 0x2 ;  /* 0x0000000203097836 */ /* 0x000fe20000000000 */
[----:B------:R-:W-:Y:S06]  /*0a60*/  BRA `(.L_x_5) ;  /* 0x0000000000047947 */ /* 0x000fec0003800000 */
.L_x_6:
[----:B------:R-:W-:-:S07]  /*0a70*/  IADD3 R9, PT, PT, R3, 0x1, RZ ;  /* 0x0000000103097810 */ /* 0x000fce0007ffe0ff */
.L_x_5:
[----:B------:R-:W-:Y:S05]  /*0a80*/  BSYNC.RECONVERGENT B0 ;  /* 0x0000000000007941 */ /* 0x000fea0003800200 */
.L_x_4:
[----:B------:R-:W0:Y:S01]  /*0a90*/  LDC.64 R2, c[0x0][0x380] ;  /* 0x0000e000ff027b82 */ /* 0x000e220000000a00 */
[----:B------:R-:W1:Y:S02]  /*0aa0*/  LDCU UR6, c[0x0][0x38c] ;  /* 0x00007180ff0677ac */ /* 0x000e640008000800 */
[----:B-1----:R-:W-:-:S04]  /*0ab0*/  IMAD R7, R7, UR6, R0 ;  /* 0x0000000607077c24 */ /* 0x002fc8000f8e0200 */
[----:B0-----:R-:W-:-:S05]  /*0ac0*/  IMAD.WIDE R2, R7, 0x4, R2 ;  /* 0x0000000407027825 */ /* 0x001fca00078e0202 */
[----:B------:R-:W-:Y:S01]  /*0ad0*/  STG.E desc[UR4][R2.64], R9 ;  /* 0x0000000902007986 */ /* 0x000fe2000c101904 */
[----:B------:R-:W-:Y:S05]  /*0ae0*/  EXIT ;  /* 0x000000000000794d */ /* 0x000fea0003800000 */
        .weak           $__internal_0_$__cuda_sm20_div_rn_f64_full
        .type           $__internal_0_$__cuda_sm20_div_rn_f64_full,@function
        .size           $__internal_0_$__cuda_sm20_div_rn_f64_full,(.L_x_20 - $__internal_0_$__cuda_sm20_div_rn_f64_full)
$__internal_0_$__cuda_sm20_div_rn_f64_full:
[C---:B------:R-:W-:Y:S01]  /*0af0*/  FSETP.GEU.AND P0, PT, |R9|.reuse, 1.469367938527859385e-39, PT ;  /* 0x001000000900780b */ /* 0x040fe20003f0e200 */
[----:B------:R-:W-:Y:S01]  /*0b00*/  IMAD.MOV.U32 R16, RZ, RZ, 0x1 ;  /* 0x00000001ff107424 */ /* 0x000fe200078e00ff */
[----:B------:R-:W-:Y:S01]  /*0b10*/  LOP3.LUT R4, R9, 0x800fffff, RZ, 0xc0, !PT ;  /* 0x800fffff09047812 */ /* 0x000fe200078ec0ff */
[----:B------:R-:W-:Y:S01]  /*0b20*/  BSSY.RECONVERGENT B1, `(.L_x_14) ;  /* 0x0000055000017945 */ /* 0x000fe20003800200 */
[C---:B------:R-:W-:Y:S02]  /*0b30*/  FSETP.GEU.AND P2, PT, |R11|.reuse, 1.469367938527859385e-39, PT ;  /* 0x001000000b00780b */ /* 0x040fe40003f4e200 */
[----:B------:R-:W-:Y:S02]  /*0b40*/  LOP3.LUT R5, R4, 0x3ff00000, RZ, 0xfc, !PT ;  /* 0x3ff0000004057812 */ /* 0x000fe400078efcff */
[----:B------:R-:W-:Y:S02]  /*0b50*/  MOV R4, R8 ;  /* 0x0000000800047202 */ /* 0x000fe40000000f00 */
[----:B------:R-:W-:-:S02]  /*0b60*/  LOP3.LUT R13, R11, 0x7ff00000, RZ, 0xc0, !PT ;  /* 0x7ff000000b0d7812 */ /* 0x000fc400078ec0ff */
[----:B------:R-:W-:Y:S01]  /*0b70*/  LOP3.LUT R20, R9, 0x7ff00000, RZ, 0xc0, !PT ;  /* 0x7ff0000009147812 */ /* 0x000fe200078ec0ff */
[----:B------:R-:W-:-:S03]  /*0b80*/  @!P0 DMUL R4, R8, 8.98846567431157953865e+307 ;  /* 0x7fe0000008048828 */ /* 0x000fc60000000000 */
[----:B------:R-:W-:Y:S01]  /*0b90*/  ISETP.GE.U32.AND P1, PT, R13, R20, PT ;  /* 0x000000140d00720c */ /* 0x000fe20003f26070 */
[----:B------:R-:W-:Y:S01]  /*0ba0*/  @!P2 IMAD.MOV.U32 R22, RZ, RZ, RZ ;  /* 0x000000ffff16a224 */ /* 0x000fe200078e00ff */
[----:B------:R-:W-:Y:S01]  /*0bb0*/  @!P2 LOP3.LUT R14, R9, 0x7ff00000, RZ, 0xc0, !PT ;  /* 0x7ff00000090ea812 */ /* 0x000fe200078ec0ff */
[----:B------:R-:W0:Y:S03]  /*0bc0*/  MUFU.RCP64H R17, R5 ;  /* 0x0000000500117308 */ /* 0x000e260000001800 */
[----:B------:R-:W-:Y:S02]  /*0bd0*/  @!P2 ISETP.GE.U32.AND P3, PT, R13, R14, PT ;  /* 0x0000000e0d00a20c */ /* 0x000fe40003f66070 */
[----:B------:R-:W-:-:S04]  /*0be0*/  MOV R14, 0x1ca00000 ;  /* 0x1ca00000000e7802 */ /* 0x000fc80000000f00 */
[----:B------:R-:W-:-:S04]  /*0bf0*/  @!P2 SEL R15, R14, 0x63400000, !P3 ;  /* 0x634000000e0fa807 */ /* 0x000fc80005800000 */
[----:B------:R-:W-:Y:S01]  /*0c00*/  @!P2 LOP3.LUT R15, R15, 0x80000000, R11, 0xf8, !PT ;  /* 0x800000000f0fa812 */ /* 0x000fe200078ef80b */
[----:B0-----:R-:W-:-:S03]  /*0c10*/  DFMA R2, R16, -R4, 1 ;  /* 0x3ff000001002742b */ /* 0x001fc60000000804 */
[----:B------:R-:W-:-:S05]  /*0c20*/  @!P2 LOP3.LUT R23, R15, 0x100000, RZ, 0xfc, !PT ;  /* 0x001000000f17a812 */ /* 0x000fca00078efcff */
[----:B------:R-:W-:-:S08]  /*0c30*/  DFMA R2, R2, R2, R2 ;  /* 0x000000020202722b */ /* 0x000fd00000000002 */
[----:B------:R-:W-:Y:S01]  /*0c40*/  DFMA R16, R16, R2, R16 ;  /* 0x000000021010722b */ /* 0x000fe20000000010 */
[----:B------:R-:W-:Y:S02]  /*0c50*/  SEL R3, R14, 0x63400000, !P1 ;  /* 0x634000000e037807 */ /* 0x000fe40004800000 */
[----:B------:R-:W-:Y:S02]  /*0c60*/  MOV R2, R10 ;  /* 0x0000000a00027202 */ /* 0x000fe40000000f00 */
[----:B------:R-:W-:-:S03]  /*0c70*/  LOP3.LUT R3, R3, 0x800fffff, R11, 0xf8, !PT ;  /* 0x800fffff03037812 */ /* 0x000fc600078ef80b */
[----:B------:R-:W-:-:S03]  /*0c80*/  DFMA R18, R16, -R4, 1 ;  /* 0x3ff000001012742b */ /* 0x000fc60000000804 */
[----:B------:R-:W-:Y:S01]  /*0c90*/  @!P2 DFMA R2, R2, 2, -R22 ;  /* 0x400000000202a82b */ /* 0x000fe20000000816 */
[----:B------:R-:W-:-:S04]  /*0ca0*/  MOV R23, R13 ;  /* 0x0000000d00177202 */ /* 0x000fc80000000f00 */
[----:B------:R-:W-:Y:S01]  /*0cb0*/  DFMA R16, R16, R18, R16 ;  /* 0x000000121010722b */ /* 0x000fe20000000010 */
[----:B------:R-:W-:Y:S02]  /*0cc0*/  MOV R22, R20 ;  /* 0x0000001400167202 */ /* 0x000fe40000000f00 */
[----:B------:R-:W-:Y:S02]  /*0cd0*/  @!P0 LOP3.LUT R22, R5, 0x7ff00000, RZ, 0xc0, !PT ;  /* 0x7ff0000005168812 */ /* 0x000fe400078ec0ff */
[----:B------:R-:W-:Y:S02]  /*0ce0*/  @!P2 LOP3.LUT R23, R3, 0x7ff00000, RZ, 0xc0, !PT ;  /* 0x7ff000000317a812 */ /* 0x000fe400078ec0ff */
[----:B------:R-:W-:Y:S01]  /*0cf0*/  IADD3 R24, PT, PT, R22, -0x1, RZ ;  /* 0xffffffff16187810 */ /* 0x000fe20007ffe0ff */
[----:B------:R-:W-:Y:S02]  /*0d00*/  DMUL R18, R16, R2 ;  /* 0x0000000210127228 */ /* 0x000fe40000000000 */
[----:B------:R-:W-:-:S05]  /*0d10*/  VIADD R15, R23, 0xffffffff ;  /* 0xffffffff170f7836 */ /* 0x000fca0000000000 */
[----:B------:R-:W-:Y:S01]  /*0d20*/  ISETP.GT.U32.AND P0, PT, R15, 0x7feffffe, PT ;  /* 0x7feffffe0f00780c */ /* 0x000fe20003f04070 */
[----:B------:R-:W-:-:S03]  /*0d30*/  DFMA R20, R18, -R4, R2 ;  /* 0x800000041214722b */ /* 0x000fc60000000002 */
[----:B------:R-:W-:-:S05]  /*0d40*/  ISETP.GT.U32.OR P0, PT, R24, 0x7feffffe, P0 ;  /* 0x7feffffe1800780c */ /* 0x000fca0000704470 */
[----:B------:R-:W-:-:S08]  /*0d50*/  DFMA R16, R16, R20, R18 ;  /* 0x000000141010722b */ /* 0x000fd00000000012 */
[----:B------:R-:W-:Y:S05]  /*0d60*/  @P0 BRA `(.L_x_15) ;  /* 0x00000000006c0947 */ /* 0x000fea0003800000 */
[----:B------:R-:W-:-:S04]  /*0d70*/  LOP3.LUT R18, R9, 0x7ff00000, RZ, 0xc0, !PT ;  /* 0x7ff0000009127812 */ /* 0x000fc800078ec0ff */
[CC--:B------:R-:W-:Y:S02]  /*0d80*/  VIADDMNMX R10, R13.reuse, -R18.reuse, 0xb9600000, !PT ;  /* 0xb96000000d0a7446 */ /* 0x0c0fe40007800912 */
[----:B------:R-:W-:Y:S02]  /*0d90*/  ISETP.GE.U32.AND P0, PT, R13, R18, PT ;  /* 0x000000120d00720c */ /* 0x000fe40003f06070 */
[----:B------:R-:W-:Y:S02]  /*0da0*/  VIMNMX R10, PT, PT, R10, 0x46a00000, PT ;  /* 0x46a000000a0a7848 */ /* 0x000fe40003fe0100 */
[----:B------:R-:W-:-:S04]  /*0db0*/  SEL R13, R14, 0x63400000, !P0 ;  /* 0x634000000e0d7807 */ /* 0x000fc80004000000 */
[----:B------:R-:W-:Y:S02]  /*0dc0*/  IADD3 R13, PT, PT, -R13, R10, RZ ;  /* 0x0000000a0d0d7210 */ /* 0x000fe40007ffe1ff */
[----:B------:R-:W-:-:S03]  /*0dd0*/  MOV R10, RZ ;  /* 0x000000ff000a7202 */ /* 0x000fc60000000f00 */
[----:B------:R-:W-:-:S06]  /*0de0*/  VIADD R11, R13, 0x7fe00000 ;  /* 0x7fe000000d0b7836 */ /* 0x000fcc0000000000 */
[----:B------:R-:W-:-:S10]  /*0df0*/  DMUL R14, R16, R10 ;  /* 0x0000000a100e7228 */ /* 0x000fd40000000000 */
[----:B------:R-:W-:-:S13]  /*0e00*/  FSETP.GTU.AND P0, PT, |R15|, 1.469367938527859385e-39, PT ;  /* 0x001000000f00780b */ /* 0x000fda0003f0c200 */
[----:B------:R-:W-:Y:S05]  /*0e10*/  @P0 BRA `(.L_x_16) ;  /* 0x0000000000940947 */ /* 0x000fea0003800000 */
[----:B------:R-:W-:Y:S01]  /*0e20*/  DFMA R2, R16, -R4, R2 ;  /* 0x800000041002722b */ /* 0x000fe20000000002 */
[----:B------:R-:W-:-:S09]  /*0e30*/  MOV R10, RZ ;  /* 0x000000ff000a7202 */ /* 0x000fd20000000f00 */
[C---:B------:R-:W-:Y:S02]  /*0e40*/  FSETP.NEU.AND P0, PT, R3.reuse, RZ, PT ;  /* 0x000000ff0300720b */ /* 0x040fe40003f0d000 */
[----:B------:R-:W-:-:S04]  /*0e50*/  LOP3.LUT R9, R3, 0x80000000, R9, 0x48, !PT ;  /* 0x8000000003097812 */ /* 0x000fc800078e4809 */
[----:B------:R-:W-:-:S07]  /*0e60*/  LOP3.LUT R11, R9, R11, RZ, 0xfc, !PT ;  /* 0x0000000b090b7212 */ /* 0x000fce00078efcff */
[----:B------:R-:W-:Y:S05]  /*0e70*/  @!P0 BRA `(.L_x_16) ;  /* 0x00000000007c8947 */ /* 0x000fea0003800000 */
[----:B------:R-:W-:Y:S01]  /*0e80*/  IMAD.MOV R3, RZ, RZ, -R13 ;  /* 0x000000ffff037224 */ /* 0x000fe200078e0a0d */
[----:B------:R-:W-:Y:S01]  /*0e90*/  MOV R2, RZ ;  /* 0x000000ff00027202 */ /* 0x000fe20000000f00 */
[----:B------:R-:W-:-:S05]  /*0ea0*/  DMUL.RP R10, R16, R10 ;  /* 0x0000000a100a7228 */ /* 0x000fca0000008000 */
[----:B------:R-:W-:-:S05]  /*0eb0*/  DFMA R2, R14, -R2, R16 ;  /* 0x800000020e02722b */ /* 0x000fca0000000010 */
[----:B------:R-:W-:Y:S02]  /*0ec0*/  LOP3.LUT R9, R11, R9, RZ, 0x3c, !PT ;  /* 0x000000090b097212 */ /* 0x000fe400078e3cff */
[----:B------:R-:W-:-:S04]  /*0ed0*/  IADD3 R2, PT, PT, -R13, -0x43300000, RZ ;  /* 0xbcd000000d027810 */ /* 0x000fc80007ffe1ff */
[----:B------:R-:W-:-:S04]  /*0ee0*/  FSETP.NEU.AND P0, PT, |R3|, R2, PT ;  /* 0x000000020300720b */ /* 0x000fc80003f0d200 */
[----:B------:R-:W-:Y:S02]  /*0ef0*/  FSEL R14, R10, R14, !P0 ;  /* 0x0000000e0a0e7208 */ /* 0x000fe40004000000 */
[----:B------:R-:W-:Y:S01]  /*0f00*/  FSEL R15, R9, R15, !P0 ;  /* 0x0000000f090f7208 */ /* 0x000fe20004000000 */
[----:B------:R-:W-:Y:S06]  /*0f10*/  BRA `(.L_x_16) ;  /* 0x0000000000547947 */ /* 0x000fec0003800000 */
.L_x_15:
[----:B------:R-:W-:-:S14]  /*0f20*/  DSETP.NAN.AND P0, PT, R10, R10, PT ;  /* 0x0000000a0a00722a */ /* 0x000fdc0003f08000 */
[----:B------:R-:W-:Y:S05]  /*0f30*/  @P0 BRA `(.L_x_17) ;  /* 0x0000000000440947 */ /* 0x000fea0003800000 */
[----:B------:R-:W-:-:S14]  /*0f40*/  DSETP.NAN.AND P0, PT, R8, R8, PT ;  /* 0x000000080800722a */ /* 0x000fdc0003f08000 */
[----:B------:R-:W-:Y:S05]  /*0f50*/  @P0 BRA `(.L_x_18) ;  /* 0x0000000000300947 */ /* 0x000fea0003800000 */
[----:B------:R-:W-:Y:S01]  /*0f60*/  ISETP.NE.AND P0, PT, R23, R22, PT ;  /* 0x000000161700720c */ /* 0x000fe20003f05270 */
[----:B------:R-:W-:Y:S01]  /*0f70*/  IMAD.MOV.U32 R15, RZ, RZ, -0x80000 ;  /* 0xfff80000ff0f7424 */ /* 0x000fe200078e00ff */
[----:B------:R-:W-:-:S11]  /*0f80*/  MOV R14, 0x0 ;  /* 0x00000000000e7802 */ /* 0x000fd60000000f00 */
[----:B------:R-:W-:Y:S05]  /*0f90*/  @!P0 BRA `(.L_x_16) ;  /* 0x0000000000348947 */ /* 0x000fea0003800000 */
[----:B------:R-:W-:Y:S02]  /*0fa0*/  ISETP.NE.AND P0, PT, R23, 0x7ff00000, PT ;  /* 0x7ff000001700780c */ /* 0x000fe40003f05270 */
[----:B------:R-:W-:Y:S02]  /*0fb0*/  LOP3.LUT R15, R11, 0x80000000, R9, 0x48, !PT ;  /* 0x800000000b0f7812 */ /* 0x000fe400078e4809 */
[----:B------:R-:W-:-:S13]  /*0fc0*/  ISETP.EQ.OR P0, PT, R22, RZ, !P0 ;  /* 0x000000ff1600720c */ /* 0x000fda0004702670 */
[----:B------:R-:W-:Y:S02]  /*0fd0*/  @P0 LOP3.LUT R2, R15, 0x7ff00000, RZ, 0xfc, !PT ;  /* 0x7ff000000f020812 */ /* 0x000fe400078efcff */
[----:B------:R-:W-:Y:S02]  /*0fe0*/  @!P0 MOV R14, RZ ;  /* 0x000000ff000e8202 */ /* 0x000fe40000000f00 */
[----:B------:R-:W-:Y:S01]  /*0ff0*/  @P0 MOV R14, RZ ;  /* 0x000000ff000e0202 */ /* 0x000fe20000000f00 */
[----:B------:R-:W-:Y:S01]  /*1000*/  @P0 IMAD.MOV.U32 R15, RZ, RZ, R2 ;  /* 0x000000ffff0f0224 */ /* 0x000fe200078e0002 */
[----:B------:R-:W-:Y:S06]  /*1010*/  BRA `(.L_x_16) ;  /* 0x0000000000147947 */ /* 0x000fec0003800000 */
.L_x_18:
[----:B------:R-:W-:Y:S02]  /*1020*/  LOP3.LUT R15, R9, 0x80000, RZ, 0xfc, !PT ;  /* 0x00080000090f7812 */ /* 0x000fe400078efcff */
[----:B------:R-:W-:Y:S01]  /*1030*/  MOV R14, R8 ;  /* 0x00000008000e7202 */ /* 0x000fe20000000f00 */
[----:B------:R-:W-:Y:S06]  /*1040*/  BRA `(.L_x_16) ;  /* 0x0000000000087947 */ /* 0x000fec0003800000 */
.L_x_17:
[----:B------:R-:W-:Y:S02]  /*1050*/  LOP3.LUT R15, R11, 0x80000, RZ, 0xfc, !PT ;  /* 0x000800000b0f7812 */ /* 0x000fe400078efcff */
[----:B------:R-:W-:-:S07]  /*1060*/  MOV R14, R10 ;  /* 0x0000000a000e7202 */ /* 0x000fce0000000f00 */
.L_x_16:
[----:B------:R-:W-:Y:S05]  /*1070*/  BSYNC.RECONVERGENT B1 ;  /* 0x0000000000017941 */ /* 0x000fea0003800200 */
.L_x_14:
[----:B------:R-:W-:Y:S02]  /*1080*/  HFMA2 R13, -RZ, RZ, 0, 0 ;  /* 0x00000000ff0d7431 */ /* 0x000fe400000001ff */
[----:B------:R-:W-:Y:S01]  /*1090*/  IMAD.MOV.U32 R2, RZ, RZ, R14 ;  /* 0x000000ffff027224 */ /* 0x000fe200078e000e */
[----:B------:R-:W-:Y:S01]  /*10a0*/  MOV R3, R15 ;  /* 0x0000000f00037202 */ /* 0x000fe20000000f00 */
[----:B------:R-:W-:Y:S06]  /*10b0*/  RET.REL.NODEC R12 `(_Z21generateMandelbrotSetPiii) ;  /* 0xffffffec0cd07950 */ /* 0x000fec0003c3ffff */
.L_x_19:
[----:B------:R-:W-:-:S00]  /*10c0*/  BRA `(.L_x_19) ;  /* 0xfffffffc00fc7947 */ /* 0x000fc0000383ffff */
[----:B------:R-:W-:-:S00]  /*10d0*/  NOP ;  /* 0x0000000000007918 */ /* 0x000fc00000000000 */
        /* <DEDUP_REMOVED lines=10> */
.L_x_20:


//--------------------- .nv.shared.reserved.0     --------------------------
	.section	.nv.shared.reserved.0,"aw",@nobits
	.weak		__nv_reservedSMEM_offset_0_alias
	.size		__nv_reservedSMEM_offset_0_alias, 0, 64
	.other		__nv_reservedSMEM_offset_0_alias,@"STO_CUDA_RESERVED_SHARED STV_DEFAULT"
__nv_reservedSMEM_offset_0_alias:
	.zero		0
	.zero		64


//--------------------- .nv.constant0._Z21generateMandelbrotSetPiii --------------------------
	.section	.nv.constant0._Z21generateMandelbrotSetPiii,"a",@progbits
	.sectionflags	@""
	.align	4
.nv.constant0._Z21generateMandelbrotSetPiii:
	.zero		912


//--------------------- SYMBOLS --------------------------

	.type		.nv.reservedSmem.offset0,@object
	.size		.nv.reservedSmem.offset0,0x4
